//
// Generated by NVIDIA NVVM Compiler
//
// Compiler Build ID: CL-36424714
// Cuda compilation tools, release 13.0, V13.0.88
// Based on NVVM 20.0.0
//

.version 9.0
.target sm_100
.address_size 64

	// .globl	_Z20matrixMultiplyKernelPfiiS_iiS_ii

.visible .entry _Z20matrixMultiplyKernelPfiiS_iiS_ii(
	.param .u64 .ptr .align 1 _Z20matrixMultiplyKernelPfiiS_iiS_ii_param_0,
	.param .u32 _Z20matrixMultiplyKernelPfiiS_iiS_ii_param_1,
	.param .u32 _Z20matrixMultiplyKernelPfiiS_iiS_ii_param_2,
	.param .u64 .ptr .align 1 _Z20matrixMultiplyKernelPfiiS_iiS_ii_param_3,
	.param .u32 _Z20matrixMultiplyKernelPfiiS_iiS_ii_param_4,
	.param .u32 _Z20matrixMultiplyKernelPfiiS_iiS_ii_param_5,
	.param .u64 .ptr .align 1 _Z20matrixMultiplyKernelPfiiS_iiS_ii_param_6,
	.param .u32 _Z20matrixMultiplyKernelPfiiS_iiS_ii_param_7,
	.param .u32 _Z20matrixMultiplyKernelPfiiS_iiS_ii_param_8
)
{


	ret;

}


// ===== COMPILED SASS (sm_100) =====

	.target	sm_100

	.elftype	@"ET_EXEC"


//--------------------- .note.nv.tkinfo           --------------------------
	.section	.note.nv.tkinfo,"",@"SHT_NOTE"
	.sectionflags	@"SHF_NOTE_NV_TKINFO"
	.tkinfo
        /*0018*/ 	.word	0x00000002
        /*0030*/ 	.string	""
        /*0030*/ 	.string	"ptxas"
        /*0030*/ 	.string	"Cuda compilation tools, release 13.0, V13.0.88"
        /*0030*/ 	.string	"Build cuda_13.0.r13.0/compiler.36424714_0"
        /*0030*/ 	.string	"-arch sm_100 -m 64 "



//--------------------- .note.nv.cuinfo           --------------------------
	.section	.note.nv.cuinfo,"",@"SHT_NOTE"
	.sectionflags	@"SHF_NOTE_NV_CUINFO"
        /*0018*/ 	.short	0x0002
        /*001a*/ 	.short	0x0064
        /*001c*/ 	.short	0x0082
	.zero		2


//--------------------- .nv.info                  --------------------------
	.section	.nv.info,"",@"SHT_CUDA_INFO"
	.align	4


	//----- nvinfo : EIATTR_REGCOUNT
	.align		4
        /*0000*/ 	.byte	0x04, 0x2f
        /*0002*/ 	.short	(.L_1 - .L_0)
	.align		4
.L_0:
        /*0004*/ 	.word	index@(_Z20matrixMultiplyKernelPfiiS_iiS_ii)
        /*0008*/ 	.word	0x00000004


	//----- nvinfo : EIATTR_FRAME_SIZE
	.align		4
.L_1:
        /*000c*/ 	.byte	0x04, 0x11
        /*000e*/ 	.short	(.L_3 - .L_2)
	.align		4
.L_2:
        /*0010*/ 	.word	index@(_Z20matrixMultiplyKernelPfiiS_iiS_ii)
        /*0014*/ 	.word	0x00000000


	//----- nvinfo : EIATTR_MIN_STACK_SIZE
	.align		4
.L_3:
        /*0018*/ 	.byte	0x04, 0x12
        /*001a*/ 	.short	(.L_5 - .L_4)
	.align		4
.L_4:
        /*001c*/ 	.word	index@(_Z20matrixMultiplyKernelPfiiS_iiS_ii)
        /*0020*/ 	.word	0x00000000
.L_5:


//--------------------- .nv.compat                --------------------------
	.section	.nv.compat,"",@"SHT_CUDA_COMPAT_INFO"
	.align	4
        /*0000*/ 	.byte	0x02, 0x09, 0x00, 0x00, 0x02, 0x02, 0x01, 0x00, 0x02, 0x05, 0x05, 0x00, 0x03, 0x07, 0x01, 0x01
        /*0010*/ 	.byte	0x02, 0x03, 0x00, 0x00, 0x02, 0x06, 0x01, 0x00, 0x04, 0x0b, 0x08, 0x00, 0x09, 0x00, 0x00, 0x00
        /*0020*/ 	.byte	0x00, 0x00, 0x00, 0x00


//--------------------- .nv.info._Z20matrixMultiplyKernelPfiiS_iiS_ii --------------------------
	.section	.nv.info._Z20matrixMultiplyKernelPfiiS_iiS_ii,"",@"SHT_CUDA_INFO"
	.sectionflags	@""
	.align	4


	//----- nvinfo : EIATTR_CUDA_API_VERSION
	.align		4
        /*0000*/ 	.byte	0x04, 0x37
        /*0002*/ 	.short	(.L_7 - .L_6)
.L_6:
        /*0004*/ 	.word	0x00000082


	//----- nvinfo : EIATTR_KPARAM_INFO
	.align		4
.L_7:
        /*0008*/ 	.byte	0x04, 0x17
        /*000a*/ 	.short	(.L_9 - .L_8)
.L_8:
        /*000c*/ 	.word	0x00000000
        /*0010*/ 	.short	0x0008
        /*0012*/ 	.short	0x002c
        /*0014*/ 	.byte	0x00, 0xf0, 0x11, 0x00


	//----- nvinfo : EIATTR_KPARAM_INFO
	.align		4
.L_9:
        /*0018*/ 	.byte	0x04, 0x17
        /*001a*/ 	.short	(.L_11 - .L_10)
.L_10:
        /*001c*/ 	.word	0x00000000
        /*0020*/ 	.short	0x0007
        /*0022*/ 	.short	0x0028
        /*0024*/ 	.byte	0x00, 0xf0, 0x11, 0x00


	//----- nvinfo : EIATTR_KPARAM_INFO
	.align		4
.L_11:
        /*0028*/ 	.byte	0x04, 0x17
        /*002a*/ 	.short	(.L_13 - .L_12)
.L_12:
        /*002c*/ 	.word	0x00000000
        /*0030*/ 	.short	0x0006
        /*0032*/ 	.short	0x0020
        /*0034*/ 	.byte	0x00, 0xf5, 0x21, 0x00


	//----- nvinfo : EIATTR_KPARAM_INFO
	.align		4
.L_13:
        /*0038*/ 	.byte	0x04, 0x17
        /*003a*/ 	.short	(.L_15 - .L_14)
.L_14:
        /*003c*/ 	.word	0x00000000
        /*0040*/ 	.short	0x0005
        /*0042*/ 	.short	0x001c
        /*0044*/ 	.byte	0x00, 0xf0, 0x11, 0x00


	//----- nvinfo : EIATTR_KPARAM_INFO
	.align		4
.L_15:
        /*0048*/ 	.byte	0x04, 0x17
        /*004a*/ 	.short	(.L_17 - .L_16)
.L_16:
        /*004c*/ 	.word	0x00000000
        /*0050*/ 	.short	0x0004
        /*0052*/ 	.short	0x0018
        /*0054*/ 	.byte	0x00, 0xf0, 0x11, 0x00


	//----- nvinfo : EIATTR_KPARAM_INFO
	.align		4
.L_17:
        /*0058*/ 	.byte	0x04, 0x17
        /*005a*/ 	.short	(.L_19 - .L_18)
.L_18:
        /*005c*/ 	.word	0x00000000
        /*0060*/ 	.short	0x0003
        /*0062*/ 	.short	0x0010
        /*0064*/ 	.byte	0x00, 0xf5, 0x21, 0x00


	//----- nvinfo : EIATTR_KPARAM_INFO
	.align		4
.L_19:
        /*0068*/ 	.byte	0x04, 0x17
        /*006a*/ 	.short	(.L_21 - .L_20)
.L_20:
        /*006c*/ 	.word	0x00000000
        /*0070*/ 	.short	0x0002
        /*0072*/ 	.short	0x000c
        /*0074*/ 	.byte	0x00, 0xf0, 0x11, 0x00


	//----- nvinfo : EIATTR_KPARAM_INFO
	.align		4
.L_21:
        /*0078*/ 	.byte	0x04, 0x17
        /*007a*/ 	.short	(.L_23 - .L_22)
.L_22:
        /*007c*/ 	.word	0x00000000
        /*0080*/ 	.short	0x0001
        /*0082*/ 	.short	0x0008
        /*0084*/ 	.byte	0x00, 0xf0, 0x11, 0x00


	//----- nvinfo : EIATTR_KPARAM_INFO
	.align		4
.L_23:
        /*0088*/ 	.byte	0x04, 0x17
        /*008a*/ 	.short	(.L_25 - .L_24)
.L_24:
        /*008c*/ 	.word	0x00000000
        /*0090*/ 	.short	0x0000
        /*0092*/ 	.short	0x0000
        /*0094*/ 	.byte	0x00, 0xf5, 0x21, 0x00


	//----- nvinfo : EIATTR_SPARSE_MMA_MASK
	.align		4
.L_25:
        /*0098*/ 	.byte	0x03, 0x50
        /*009a*/ 	.short	0x0000


	//----- nvinfo : EIATTR_MAXREG_COUNT
	.align		4
        /*009c*/ 	.byte	0x03, 0x1b
        /*009e*/ 	.short	0x00ff


	//----- nvinfo : EIATTR_MERCURY_ISA_VERSION
	.align		4
        /*00a0*/ 	.byte	0x03, 0x5f
        /*00a2*/ 	.short	0x0101


	//----- nvinfo : EIATTR_VRC_CTA_INIT_COUNT
	.align		4
        /*00a4*/ 	.byte	0x02, 0x4a
	.zero		1
	.zero		1


	//----- nvinfo : EIATTR_EXIT_INSTR_OFFSETS
	.align		4
        /*00a8*/ 	.byte	0x04, 0x1c
        /*00aa*/ 	.short	(.L_27 - .L_26)


	//   ....[0]....
.L_26:
        /*00ac*/ 	.word	0x00000010


	//----- nvinfo : EIATTR_CBANK_PARAM_SIZE
	.align		4
.L_27:
        /*00b0*/ 	.byte	0x03, 0x19
        /*00b2*/ 	.short	0x0030


	//----- nvinfo : EIATTR_PARAM_CBANK
	.align		4
        /*00b4*/ 	.byte	0x04, 0x0a
        /*00b6*/ 	.short	(.L_29 - .L_28)
	.align		4
.L_28:
        /*00b8*/ 	.word	index@(.nv.constant0._Z20matrixMultiplyKernelPfiiS_iiS_ii)
        /*00bc*/ 	.short	0x0380
        /*00be*/ 	.short	0x0030


	//----- nvinfo : EIATTR_SW_WAR
	.align		4
.L_29:
        /*00c0*/ 	.byte	0x04, 0x36
        /*00c2*/ 	.short	(.L_31 - .L_30)
.L_30:
        /*00c4*/ 	.word	0x00000008
.L_31:


//--------------------- .nv.callgraph             --------------------------
	.section	.nv.callgraph,"",@"SHT_CUDA_CALLGRAPH"
	.align	4
	.sectionentsize	8
	.align		4
        /*0000*/ 	.word	0x00000000
	.align		4
        /*0004*/ 	.word	0xffffffff
	.align		4
        /*0008*/ 	.word	0x00000000
	.align		4
        /*000c*/ 	.word	0xfffffffe
	.align		4
        /*0010*/ 	.word	0x00000000
	.align		4
        /*0014*/ 	.word	0xfffffffd
	.align		4
        /*0018*/ 	.word	0x00000000
	.align		4
        /*001c*/ 	.word	0xfffffffc


//--------------------- .text._Z20matrixMultiplyKernelPfiiS_iiS_ii --------------------------
	.section	.text._Z20matrixMultiplyKernelPfiiS_iiS_ii,"ax",@progbits
	.align	128
        .global         _Z20matrixMultiplyKernelPfiiS_iiS_ii
        .type           _Z20matrixMultiplyKernelPfiiS_iiS_ii,@function
        .size           _Z20matrixMultiplyKernelPfiiS_iiS_ii,(.L_x_1 - _Z20matrixMultiplyKernelPfiiS_iiS_ii)
        .other          _Z20matrixMultiplyKernelPfiiS_iiS_ii,@"STO_CUDA_ENTRY STV_DEFAULT"
_Z20matrixMultiplyKernelPfiiS_iiS_ii:
.text._Z20matrixMultiplyKernelPfiiS_iiS_ii:
[----:B------:R-:W-:Y:S01]  /*0000*/  LDC R1, c[0x0][0x37c] ;  /* 0x0000df00ff017b82 */ /* 0x000fe20000000800 */
[----:B------:R-:W-:Y:S05]  /*0010*/  EXIT ;  /* 0x000000000000794d */ /* 0x000fea0003800000 */
.L_x_0:
[----:B------:R-:W-:-:S00]  /*0020*/  BRA `(.L_x_0) ;  /* 0xfffffffc00fc7947 */ /* 0x000fc0000383ffff */
[----:B------:R-:W-:-:S00]  /*0030*/  NOP ;  /* 0x0000000000007918 */ /* 0x000fc00000000000 */
        /* <DEDUP_REMOVED lines=12> */
.L_x_1:


//--------------------- .nv.shared.reserved.0     --------------------------
	.section	.nv.shared.reserved.0,"aw",@nobits
	.weak		__nv_reservedSMEM_offset_0_alias
	.size		__nv_reservedSMEM_offset_0_alias, 0, 64
	.other		__nv_reservedSMEM_offset_0_alias,@"STO_CUDA_RESERVED_SHARED STV_DEFAULT"
__nv_reservedSMEM_offset_0_alias:
	.zero		0
	.zero		64


//--------------------- .nv.constant0._Z20matrixMultiplyKernelPfiiS_iiS_ii --------------------------
	.section	.nv.constant0._Z20matrixMultiplyKernelPfiiS_iiS_ii,"a",@progbits
	.sectionflags	@""
	.align	4
.nv.constant0._Z20matrixMultiplyKernelPfiiS_iiS_ii:
	.zero		944


//--------------------- SYMBOLS --------------------------

	.type		.nv.reservedSmem.offset0,@object
	.size		.nv.reservedSmem.offset0,0x4
